//
// Generated by NVIDIA NVVM Compiler
//
// Compiler Build ID: CL-36424714
// Cuda compilation tools, release 13.0, V13.0.88
// Based on NVVM 20.0.0
//

.version 9.0
.target sm_100
.address_size 64

	// .globl	_Z6SamplePdS_idi

.visible .entry _Z6SamplePdS_idi(
	.param .u64 .ptr .align 1 _Z6SamplePdS_idi_param_0,
	.param .u64 .ptr .align 1 _Z6SamplePdS_idi_param_1,
	.param .u32 _Z6SamplePdS_idi_param_2,
	.param .f64 _Z6SamplePdS_idi_param_3,
	.param .u32 _Z6SamplePdS_idi_param_4
)
{


	ret;

}


// ===== COMPILED SASS (sm_100) =====

	.target	sm_100

	.elftype	@"ET_EXEC"


//--------------------- .note.nv.tkinfo           --------------------------
	.section	.note.nv.tkinfo,"",@"SHT_NOTE"
	.sectionflags	@"SHF_NOTE_NV_TKINFO"
	.tkinfo
        /*0018*/ 	.word	0x00000002
        /*0030*/ 	.string	""
        /*0030*/ 	.string	"ptxas"
        /*0030*/ 	.string	"Cuda compilation tools, release 13.0, V13.0.88"
        /*0030*/ 	.string	"Build cuda_13.0.r13.0/compiler.36424714_0"
        /*0030*/ 	.string	"-arch sm_100 -m 64 "



//--------------------- .note.nv.cuinfo           --------------------------
	.section	.note.nv.cuinfo,"",@"SHT_NOTE"
	.sectionflags	@"SHF_NOTE_NV_CUINFO"
        /*0018*/ 	.short	0x0002
        /*001a*/ 	.short	0x0064
        /*001c*/ 	.short	0x0082
	.zero		2


//--------------------- .nv.info                  --------------------------
	.section	.nv.info,"",@"SHT_CUDA_INFO"
	.align	4


	//----- nvinfo : EIATTR_REGCOUNT
	.align		4
        /*0000*/ 	.byte	0x04, 0x2f
        /*0002*/ 	.short	(.L_1 - .L_0)
	.align		4
.L_0:
        /*0004*/ 	.word	index@(_Z6SamplePdS_idi)
        /*0008*/ 	.word	0x00000004


	//----- nvinfo : EIATTR_FRAME_SIZE
	.align		4
.L_1:
        /*000c*/ 	.byte	0x04, 0x11
        /*000e*/ 	.short	(.L_3 - .L_2)
	.align		4
.L_2:
        /*0010*/ 	.word	index@(_Z6SamplePdS_idi)
        /*0014*/ 	.word	0x00000000


	//----- nvinfo : EIATTR_MIN_STACK_SIZE
	.align		4
.L_3:
        /*0018*/ 	.byte	0x04, 0x12
        /*001a*/ 	.short	(.L_5 - .L_4)
	.align		4
.L_4:
        /*001c*/ 	.word	index@(_Z6SamplePdS_idi)
        /*0020*/ 	.word	0x00000000
.L_5:


//--------------------- .nv.compat                --------------------------
	.section	.nv.compat,"",@"SHT_CUDA_COMPAT_INFO"
	.align	4
        /*0000*/ 	.byte	0x02, 0x09, 0x00, 0x00, 0x02, 0x02, 0x01, 0x00, 0x02, 0x05, 0x05, 0x00, 0x03, 0x07, 0x01, 0x01
        /*0010*/ 	.byte	0x02, 0x03, 0x00, 0x00, 0x02, 0x06, 0x01, 0x00, 0x04, 0x0b, 0x08, 0x00, 0x09, 0x00, 0x00, 0x00
        /*0020*/ 	.byte	0x00, 0x00, 0x00, 0x00


//--------------------- .nv.info._Z6SamplePdS_idi --------------------------
	.section	.nv.info._Z6SamplePdS_idi,"",@"SHT_CUDA_INFO"
	.sectionflags	@""
	.align	4


	//----- nvinfo : EIATTR_CUDA_API_VERSION
	.align		4
        /*0000*/ 	.byte	0x04, 0x37
        /*0002*/ 	.short	(.L_7 - .L_6)
.L_6:
        /*0004*/ 	.word	0x00000082


	//----- nvinfo : EIATTR_KPARAM_INFO
	.align		4
.L_7:
        /*0008*/ 	.byte	0x04, 0x17
        /*000a*/ 	.short	(.L_9 - .L_8)
.L_8:
        /*000c*/ 	.word	0x00000000
        /*0010*/ 	.short	0x0004
        /*0012*/ 	.short	0x0020
        /*0014*/ 	.byte	0x00, 0xf0, 0x11, 0x00


	//----- nvinfo : EIATTR_KPARAM_INFO
	.align		4
.L_9:
        /*0018*/ 	.byte	0x04, 0x17
        /*001a*/ 	.short	(.L_11 - .L_10)
.L_10:
        /*001c*/ 	.word	0x00000000
        /*0020*/ 	.short	0x0003
        /*0022*/ 	.short	0x0018
        /*0024*/ 	.byte	0x00, 0xf0, 0x21, 0x00


	//----- nvinfo : EIATTR_KPARAM_INFO
	.align		4
.L_11:
        /*0028*/ 	.byte	0x04, 0x17
        /*002a*/ 	.short	(.L_13 - .L_12)
.L_12:
        /*002c*/ 	.word	0x00000000
        /*0030*/ 	.short	0x0002
        /*0032*/ 	.short	0x0010
        /*0034*/ 	.byte	0x00, 0xf0, 0x11, 0x00


	//----- nvinfo : EIATTR_KPARAM_INFO
	.align		4
.L_13:
        /*0038*/ 	.byte	0x04, 0x17
        /*003a*/ 	.short	(.L_15 - .L_14)
.L_14:
        /*003c*/ 	.word	0x00000000
        /*0040*/ 	.short	0x0001
        /*0042*/ 	.short	0x0008
        /*0044*/ 	.byte	0x00, 0xf5, 0x21, 0x00


	//----- nvinfo : EIATTR_KPARAM_INFO
	.align		4
.L_15:
        /*0048*/ 	.byte	0x04, 0x17
        /*004a*/ 	.short	(.L_17 - .L_16)
.L_16:
        /*004c*/ 	.word	0x00000000
        /*0050*/ 	.short	0x0000
        /*0052*/ 	.short	0x0000
        /*0054*/ 	.byte	0x00, 0xf5, 0x21, 0x00


	//----- nvinfo : EIATTR_SPARSE_MMA_MASK
	.align		4
.L_17:
        /*0058*/ 	.byte	0x03, 0x50
        /*005a*/ 	.short	0x0000


	//----- nvinfo : EIATTR_MAXREG_COUNT
	.align		4
        /*005c*/ 	.byte	0x03, 0x1b
        /*005e*/ 	.short	0x00ff


	//----- nvinfo : EIATTR_MERCURY_ISA_VERSION
	.align		4
        /*0060*/ 	.byte	0x03, 0x5f
        /*0062*/ 	.short	0x0101


	//----- nvinfo : EIATTR_VRC_CTA_INIT_COUNT
	.align		4
        /*0064*/ 	.byte	0x02, 0x4a
	.zero		1
	.zero		1


	//----- nvinfo : EIATTR_EXIT_INSTR_OFFSETS
	.align		4
        /*0068*/ 	.byte	0x04, 0x1c
        /*006a*/ 	.short	(.L_19 - .L_18)


	//   ....[0]....
.L_18:
        /*006c*/ 	.word	0x00000010


	//----- nvinfo : EIATTR_CBANK_PARAM_SIZE
	.align		4
.L_19:
        /*0070*/ 	.byte	0x03, 0x19
        /*0072*/ 	.short	0x0024


	//----- nvinfo : EIATTR_PARAM_CBANK
	.align		4
        /*0074*/ 	.byte	0x04, 0x0a
        /*0076*/ 	.short	(.L_21 - .L_20)
	.align		4
.L_20:
        /*0078*/ 	.word	index@(.nv.constant0._Z6SamplePdS_idi)
        /*007c*/ 	.short	0x0380
        /*007e*/ 	.short	0x0024


	//----- nvinfo : EIATTR_SW_WAR
	.align		4
.L_21:
        /*0080*/ 	.byte	0x04, 0x36
        /*0082*/ 	.short	(.L_23 - .L_22)
.L_22:
        /*0084*/ 	.word	0x00000008
.L_23:


//--------------------- .nv.callgraph             --------------------------
	.section	.nv.callgraph,"",@"SHT_CUDA_CALLGRAPH"
	.align	4
	.sectionentsize	8
	.align		4
        /*0000*/ 	.word	0x00000000
	.align		4
        /*0004*/ 	.word	0xffffffff
	.align		4
        /*0008*/ 	.word	0x00000000
	.align		4
        /*000c*/ 	.word	0xfffffffe
	.align		4
        /*0010*/ 	.word	0x00000000
	.align		4
        /*0014*/ 	.word	0xfffffffd
	.align		4
        /*0018*/ 	.word	0x00000000
	.align		4
        /*001c*/ 	.word	0xfffffffc


//--------------------- .text._Z6SamplePdS_idi    --------------------------
	.section	.text._Z6SamplePdS_idi,"ax",@progbits
	.align	128
        .global         _Z6SamplePdS_idi
        .type           _Z6SamplePdS_idi,@function
        .size           _Z6SamplePdS_idi,(.L_x_1 - _Z6SamplePdS_idi)
        .other          _Z6SamplePdS_idi,@"STO_CUDA_ENTRY STV_DEFAULT"
_Z6SamplePdS_idi:
.text._Z6SamplePdS_idi:
[----:B------:R-:W-:Y:S01]  /*0000*/  LDC R1, c[0x0][0x37c] ;  /* 0x0000df00ff017b82 */ /* 0x000fe20000000800 */
[----:B------:R-:W-:Y:S05]  /*0010*/  EXIT ;  /* 0x000000000000794d */ /* 0x000fea0003800000 */
.L_x_0:
[----:B------:R-:W-:-:S00]  /*0020*/  BRA `(.L_x_0) ;  /* 0xfffffffc00fc7947 */ /* 0x000fc0000383ffff */
[----:B------:R-:W-:-:S00]  /*0030*/  NOP ;  /* 0x0000000000007918 */ /* 0x000fc00000000000 */
        /* <DEDUP_REMOVED lines=12> */
.L_x_1:


//--------------------- .nv.shared.reserved.0     --------------------------
	.section	.nv.shared.reserved.0,"aw",@nobits
	.weak		__nv_reservedSMEM_offset_0_alias
	.size		__nv_reservedSMEM_offset_0_alias, 0, 64
	.other		__nv_reservedSMEM_offset_0_alias,@"STO_CUDA_RESERVED_SHARED STV_DEFAULT"
__nv_reservedSMEM_offset_0_alias:
	.zero		0
	.zero		64


//--------------------- .nv.constant0._Z6SamplePdS_idi --------------------------
	.section	.nv.constant0._Z6SamplePdS_idi,"a",@progbits
	.sectionflags	@""
	.align	4
.nv.constant0._Z6SamplePdS_idi:
	.zero		932


//--------------------- SYMBOLS --------------------------

	.type		.nv.reservedSmem.offset0,@object
	.size		.nv.reservedSmem.offset0,0x4
